//
// Generated by NVIDIA NVVM Compiler
//
// Compiler Build ID: CL-36424714
// Cuda compilation tools, release 13.0, V13.0.88
// Based on NVVM 20.0.0
//

.version 9.0
.target sm_100
.address_size 64

	// .globl	_Z6VecAddPiS_S_
.extern .func  (.param .b32 func_retval0) vprintf
(
	.param .b64 vprintf_param_0,
	.param .b64 vprintf_param_1
)
;
.global .align 1 .b8 $str[9] = {116, 73, 100, 120, 61, 37, 100, 10};

.visible .entry _Z6VecAddPiS_S_(
	.param .u64 .ptr .align 1 _Z6VecAddPiS_S__param_0,
	.param .u64 .ptr .align 1 _Z6VecAddPiS_S__param_1,
	.param .u64 .ptr .align 1 _Z6VecAddPiS_S__param_2
)
{
	.local .align 8 .b8 	__local_depot0[8];
	.reg .b64 	%SP;
	.reg .b64 	%SPL;
	.reg .b32 	%r<7>;
	.reg .b64 	%rd<15>;

	mov.u64 	%SPL, __local_depot0;
	cvta.local.u64 	%SP, %SPL;
	ld.param.u64 	%rd1, [_Z6VecAddPiS_S__param_0];
	ld.param.u64 	%rd2, [_Z6VecAddPiS_S__param_1];
	ld.param.u64 	%rd3, [_Z6VecAddPiS_S__param_2];
	cvta.to.global.u64 	%rd4, %rd3;
	cvta.to.global.u64 	%rd5, %rd2;
	cvta.to.global.u64 	%rd6, %rd1;
	add.u64 	%rd7, %SP, 0;
	add.u64 	%rd8, %SPL, 0;
	mov.u32 	%r1, %tid.x;
	st.local.u32 	[%rd8], %r1;
	mov.u64 	%rd9, $str;
	cvta.global.u64 	%rd10, %rd9;
	{ // callseq 0, 0
	.param .b64 param0;
	st.param.b64 	[param0], %rd10;
	.param .b64 param1;
	st.param.b64 	[param1], %rd7;
	.param .b32 retval0;
	call.uni (retval0), 
	vprintf, 
	(
	param0, 
	param1
	);
	ld.param.b32 	%r2, [retval0];
	} // callseq 0
	mul.wide.u32 	%rd11, %r1, 4;
	add.s64 	%rd12, %rd6, %rd11;
	ld.global.u32 	%r4, [%rd12];
	add.s64 	%rd13, %rd5, %rd11;
	ld.global.u32 	%r5, [%rd13];
	add.s32 	%r6, %r5, %r4;
	add.s64 	%rd14, %rd4, %rd11;
	st.global.u32 	[%rd14], %r6;
	ret;

}


// ===== COMPILED SASS (sm_100) =====

	.target	sm_100

	.elftype	@"ET_EXEC"


//--------------------- .note.nv.tkinfo           --------------------------
	.section	.note.nv.tkinfo,"",@"SHT_NOTE"
	.sectionflags	@"SHF_NOTE_NV_TKINFO"
	.tkinfo
        /*0018*/ 	.word	0x00000002
        /*0030*/ 	.string	""
        /*0030*/ 	.string	"ptxas"
        /*0030*/ 	.string	"Cuda compilation tools, release 13.0, V13.0.88"
        /*0030*/ 	.string	"Build cuda_13.0.r13.0/compiler.36424714_0"
        /*0030*/ 	.string	"-arch sm_100 -m 64 "



//--------------------- .note.nv.cuinfo           --------------------------
	.section	.note.nv.cuinfo,"",@"SHT_NOTE"
	.sectionflags	@"SHF_NOTE_NV_CUINFO"
        /*0018*/ 	.short	0x0002
        /*001a*/ 	.short	0x0064
        /*001c*/ 	.short	0x0082
	.zero		2


//--------------------- .nv.info                  --------------------------
	.section	.nv.info,"",@"SHT_CUDA_INFO"
	.align	4


	//----- nvinfo : EIATTR_REGCOUNT
	.align		4
        /*0000*/ 	.byte	0x04, 0x2f
        /*0002*/ 	.short	(.L_2 - .L_1)
	.align		4
.L_1:
        /*0004*/ 	.word	index@(_Z6VecAddPiS_S_)
        /*0008*/ 	.word	0x00000018


	//----- nvinfo : EIATTR_FRAME_SIZE
	.align		4
.L_2:
        /*000c*/ 	.byte	0x04, 0x11
        /*000e*/ 	.short	(.L_4 - .L_3)
	.align		4
.L_3:
        /*0010*/ 	.word	index@(_Z6VecAddPiS_S_)
        /*0014*/ 	.word	0x00000008


	//----- nvinfo : EIATTR_MIN_STACK_SIZE
	.align		4
.L_4:
        /*0018*/ 	.byte	0x04, 0x12
        /*001a*/ 	.short	(.L_6 - .L_5)
	.align		4
.L_5:
        /*001c*/ 	.word	index@(_Z6VecAddPiS_S_)
        /*0020*/ 	.word	0x00000008
.L_6:


//--------------------- .nv.compat                --------------------------
	.section	.nv.compat,"",@"SHT_CUDA_COMPAT_INFO"
	.align	4
        /*0000*/ 	.byte	0x02, 0x09, 0x00, 0x00, 0x02, 0x02, 0x01, 0x00, 0x02, 0x05, 0x05, 0x00, 0x03, 0x07, 0x01, 0x01
        /*0010*/ 	.byte	0x02, 0x03, 0x00, 0x00, 0x02, 0x06, 0x01, 0x00, 0x04, 0x0b, 0x08, 0x00, 0x09, 0x00, 0x00, 0x00
        /*0020*/ 	.byte	0x00, 0x00, 0x00, 0x00


//--------------------- .nv.info._Z6VecAddPiS_S_  --------------------------
	.section	.nv.info._Z6VecAddPiS_S_,"",@"SHT_CUDA_INFO"
	.sectionflags	@""
	.align	4


	//----- nvinfo : EIATTR_CUDA_API_VERSION
	.align		4
        /*0000*/ 	.byte	0x04, 0x37
        /*0002*/ 	.short	(.L_8 - .L_7)
.L_7:
        /*0004*/ 	.word	0x00000082


	//----- nvinfo : EIATTR_KPARAM_INFO
	.align		4
.L_8:
        /*0008*/ 	.byte	0x04, 0x17
        /*000a*/ 	.short	(.L_10 - .L_9)
.L_9:
        /*000c*/ 	.word	0x00000000
        /*0010*/ 	.short	0x0002
        /*0012*/ 	.short	0x0010
        /*0014*/ 	.byte	0x00, 0xf5, 0x21, 0x00


	//----- nvinfo : EIATTR_KPARAM_INFO
	.align		4
.L_10:
        /*0018*/ 	.byte	0x04, 0x17
        /*001a*/ 	.short	(.L_12 - .L_11)
.L_11:
        /*001c*/ 	.word	0x00000000
        /*0020*/ 	.short	0x0001
        /*0022*/ 	.short	0x0008
        /*0024*/ 	.byte	0x00, 0xf5, 0x21, 0x00


	//----- nvinfo : EIATTR_KPARAM_INFO
	.align		4
.L_12:
        /*0028*/ 	.byte	0x04, 0x17
        /*002a*/ 	.short	(.L_14 - .L_13)
.L_13:
        /*002c*/ 	.word	0x00000000
        /*0030*/ 	.short	0x0000
        /*0032*/ 	.short	0x0000
        /*0034*/ 	.byte	0x00, 0xf5, 0x21, 0x00


	//----- nvinfo : EIATTR_SPARSE_MMA_MASK
	.align		4
.L_14:
        /*0038*/ 	.byte	0x03, 0x50
        /*003a*/ 	.short	0x0000


	//----- nvinfo : EIATTR_MAXREG_COUNT
	.align		4
        /*003c*/ 	.byte	0x03, 0x1b
        /*003e*/ 	.short	0x00ff


	//----- nvinfo : EIATTR_EXTERNS
	.align		4
        /*0040*/ 	.byte	0x04, 0x0f
        /*0042*/ 	.short	(.L_16 - .L_15)


	//   ....[0]....
	.align		4
.L_15:
        /*0044*/ 	.word	index@(vprintf)


	//----- nvinfo : EIATTR_MERCURY_ISA_VERSION
	.align		4
.L_16:
        /*0048*/ 	.byte	0x03, 0x5f
        /*004a*/ 	.short	0x0101


	//----- nvinfo : EIATTR_VRC_CTA_INIT_COUNT
	.align		4
        /*004c*/ 	.byte	0x02, 0x4a
	.zero		1
	.zero		1


	//----- nvinfo : EIATTR_SYSCALL_OFFSETS
	.align		4
        /*0050*/ 	.byte	0x04, 0x46
        /*0052*/ 	.short	(.L_18 - .L_17)


	//   ....[0]....
.L_17:
        /*0054*/ 	.word	0x000000f0


	//----- nvinfo : EIATTR_EXIT_INSTR_OFFSETS
	.align		4
.L_18:
        /*0058*/ 	.byte	0x04, 0x1c
        /*005a*/ 	.short	(.L_20 - .L_19)


	//   ....[0]....
.L_19:
        /*005c*/ 	.word	0x000001a0


	//----- nvinfo : EIATTR_CBANK_PARAM_SIZE
	.align		4
.L_20:
        /*0060*/ 	.byte	0x03, 0x19
        /*0062*/ 	.short	0x0018


	//----- nvinfo : EIATTR_PARAM_CBANK
	.align		4
        /*0064*/ 	.byte	0x04, 0x0a
        /*0066*/ 	.short	(.L_22 - .L_21)
	.align		4
.L_21:
        /*0068*/ 	.word	index@(.nv.constant0._Z6VecAddPiS_S_)
        /*006c*/ 	.short	0x0380
        /*006e*/ 	.short	0x0018


	//----- nvinfo : EIATTR_SW_WAR
	.align		4
.L_22:
        /*0070*/ 	.byte	0x04, 0x36
        /*0072*/ 	.short	(.L_24 - .L_23)
.L_23:
        /*0074*/ 	.word	0x00000008
.L_24:


//--------------------- .nv.callgraph             --------------------------
	.section	.nv.callgraph,"",@"SHT_CUDA_CALLGRAPH"
	.align	4
	.sectionentsize	8
	.align		4
        /*0000*/ 	.word	0x00000000
	.align		4
        /*0004*/ 	.word	0xffffffff
	.align		4
        /*0008*/ 	.word	index@(_Z6VecAddPiS_S_)
	.align		4
        /*000c*/ 	.word	index@(vprintf)
	.align		4
        /*0010*/ 	.word	0x00000000
	.align		4
        /*0014*/ 	.word	0xfffffffe
	.align		4
        /*0018*/ 	.word	0x00000000
	.align		4
        /*001c*/ 	.word	0xfffffffd
	.align		4
        /*0020*/ 	.word	0x00000000
	.align		4
        /*0024*/ 	.word	0xfffffffc


//--------------------- .nv.constant4             --------------------------
	.section	.nv.constant4,"a",@progbits
	.align	8
	.align		8
.nv.constant4:
        /*0000*/ 	.dword	vprintf
	.align		8
        /*0008*/ 	.dword	$str


//--------------------- .text._Z6VecAddPiS_S_     --------------------------
	.section	.text._Z6VecAddPiS_S_,"ax",@progbits
	.align	128
        .global         _Z6VecAddPiS_S_
        .type           _Z6VecAddPiS_S_,@function
        .size           _Z6VecAddPiS_S_,(.L_x_2 - _Z6VecAddPiS_S_)
        .other          _Z6VecAddPiS_S_,@"STO_CUDA_ENTRY STV_DEFAULT"
_Z6VecAddPiS_S_:
.text._Z6VecAddPiS_S_:
[----:B------:R-:W0:Y:S01]  /*0000*/  LDC R1, c[0x0][0x37c] ;  /* 0x0000df00ff017b82 */ /* 0x000e220000000800 */
[----:B------:R-:W1:Y:S01]  /*0010*/  S2R R2, SR_TID.X ;  /* 0x0000000000027919 */ /* 0x000e620000002100 */
[----:B0-----:R-:W-:Y:S01]  /*0020*/  IADD3 R1, PT, PT, R1, -0x8, RZ ;  /* 0xfffffff801017810 */ /* 0x001fe20007ffe0ff */
[----:B------:R-:W0:Y:S01]  /*0030*/  LDCU UR4, c[0x0][0x2f8] ;  /* 0x00005f00ff0477ac */ /* 0x000e220008000800 */
[----:B------:R-:W-:Y:S01]  /*0040*/  MOV R0, 0x0 ;  /* 0x0000000000007802 */ /* 0x000fe20000000f00 */
[----:B------:R-:W2:Y:S03]  /*0050*/  LDCU.64 UR6, c[0x4][0x8] ;  /* 0x01000100ff0677ac */ /* 0x000ea60008000a00 */
[----:B------:R3:W4:Y:S01]  /*0060*/  LDC.64 R8, c[0x4][R0] ;  /* 0x0100000000087b82 */ /* 0x0007220000000a00 */
[----:B------:R-:W5:Y:S01]  /*0070*/  LDCU UR5, c[0x0][0x2fc] ;  /* 0x00005f80ff0577ac */ /* 0x000f620008000800 */
[----:B------:R-:W1:Y:S01]  /*0080*/  LDCU.64 UR36, c[0x0][0x358] ;  /* 0x00006b00ff2477ac */ /* 0x000e620008000a00 */
[----:B0-----:R-:W-:-:S02]  /*0090*/  IADD3 R6, P0, PT, R1, UR4, RZ ;  /* 0x0000000401067c10 */ /* 0x001fc4000ff1e0ff */
[----:B--2---:R-:W-:Y:S01]  /*00a0*/  MOV R4, UR6 ;  /* 0x0000000600047c02 */ /* 0x004fe20008000f00 */
[----:B------:R-:W-:Y:S01]  /*00b0*/  IMAD.U32 R5, RZ, RZ, UR7 ;  /* 0x00000007ff057e24 */ /* 0x000fe2000f8e00ff */
[----:B-----5:R-:W-:Y:S01]  /*00c0*/  IADD3.X R7, PT, PT, RZ, UR5, RZ, P0, !PT ;  /* 0x00000005ff077c10 */ /* 0x020fe200087fe4ff */
[----:B-1----:R3:W-:Y:S08]  /*00d0*/  STL [R1], R2 ;  /* 0x0000000201007387 */ /* 0x0027f00000100800 */
[----:B------:R-:W-:-:S07]  /*00e0*/  LEPC R20, `(.L_x_0) ;  /* 0x000000001014794e */ /* 0x000fce0000000000 */
[----:B---34-:R-:W-:Y:S05]  /*00f0*/  CALL.ABS.NOINC R8 ;  /* 0x0000000008007343 */ /* 0x018fea0003c00000 */
.L_x_0:
[----:B------:R-:W0:Y:S08]  /*0100*/  LDC.64 R4, c[0x0][0x380] ;  /* 0x0000e000ff047b82 */ /* 0x000e300000000a00 */
[----:B------:R-:W1:Y:S08]  /*0110*/  LDC.64 R6, c[0x0][0x388] ;  /* 0x0000e200ff067b82 */ /* 0x000e700000000a00 */
[----:B------:R-:W2:Y:S01]  /*0120*/  LDC.64 R8, c[0x0][0x390] ;  /* 0x0000e400ff087b82 */ /* 0x000ea20000000a00 */
[----:B0-----:R-:W-:-:S06]  /*0130*/  IMAD.WIDE.U32 R4, R2, 0x4, R4 ;  /* 0x0000000402047825 */ /* 0x001fcc00078e0004 */
[----:B------:R-:W3:Y:S01]  /*0140*/  LDG.E R4, desc[UR36][R4.64] ;  /* 0x0000002404047981 */ /* 0x000ee2000c1e1900 */
[----:B-1----:R-:W-:-:S06]  /*0150*/  IMAD.WIDE.U32 R6, R2, 0x4, R6 ;  /* 0x0000000402067825 */ /* 0x002fcc00078e0006 */
[----:B------:R-:W3:Y:S01]  /*0160*/  LDG.E R7, desc[UR36][R6.64] ;  /* 0x0000002406077981 */ /* 0x000ee2000c1e1900 */
[----:B--2---:R-:W-:-:S04]  /*0170*/  IMAD.WIDE.U32 R2, R2, 0x4, R8 ;  /* 0x0000000402027825 */ /* 0x004fc800078e0008 */
[----:B---3--:R-:W-:-:S05]  /*0180*/  IMAD.IADD R9, R4, 0x1, R7 ;  /* 0x0000000104097824 */ /* 0x008fca00078e0207 */
[----:B------:R-:W-:Y:S01]  /*0190*/  STG.E desc[UR36][R2.64], R9 ;  /* 0x0000000902007986 */ /* 0x000fe2000c101924 */
[----:B------:R-:W-:Y:S05]  /*01a0*/  EXIT ;  /* 0x000000000000794d */ /* 0x000fea0003800000 */
.L_x_1:
[----:B------:R-:W-:-:S00]  /*01b0*/  BRA `(.L_x_1) ;  /* 0xfffffffc00fc7947 */ /* 0x000fc0000383ffff */
[----:B------:R-:W-:-:S00]  /*01c0*/  NOP ;  /* 0x0000000000007918 */ /* 0x000fc00000000000 */
        /* <DEDUP_REMOVED lines=11> */
.L_x_2:


//--------------------- .nv.global.init           --------------------------
	.section	.nv.global.init,"aw",@progbits
.nv.global.init:
	.type		$str,@object
	.size		$str,(.L_0 - $str)
$str:
        /*0000*/ 	.byte	0x74, 0x49, 0x64, 0x78, 0x3d, 0x25, 0x64, 0x0a, 0x00
.L_0:


//--------------------- .nv.shared.reserved.0     --------------------------
	.section	.nv.shared.reserved.0,"aw",@nobits
	.weak		__nv_reservedSMEM_offset_0_alias
	.size		__nv_reservedSMEM_offset_0_alias, 0, 64
	.other		__nv_reservedSMEM_offset_0_alias,@"STO_CUDA_RESERVED_SHARED STV_DEFAULT"
__nv_reservedSMEM_offset_0_alias:
	.zero		0
	.zero		64


//--------------------- .nv.constant0._Z6VecAddPiS_S_ --------------------------
	.section	.nv.constant0._Z6VecAddPiS_S_,"a",@progbits
	.sectionflags	@""
	.align	4
.nv.constant0._Z6VecAddPiS_S_:
	.zero		920


//--------------------- SYMBOLS --------------------------

	.type		.nv.reservedSmem.offset0,@object
	.size		.nv.reservedSmem.offset0,0x4
	.type		vprintf,@function
